	.headerflags	@"EF_CUDA_TEXMODE_UNIFIED EF_CUDA_64BIT_ADDRESS EF_CUDA_ACCELERATORS EF_CUDA_SM90 EF_CUDA_VIRTUAL_SM(EF_CUDA_SM90)"
	.elftype	@"ET_EXEC"


//--------------------- .nv.info                  --------------------------
	.section	.nv.info,"",@"SHT_CUDA_INFO"
	.align	4


	//----- nvinfo : EIATTR_REGCOUNT
	.align		4
        /*0000*/ 	.byte	0x04, 0x2f
        /*0002*/ 	.short	(.L_2 - .L_1)
	.align		4
.L_1:
        /*0004*/ 	.word	index@(triton_per_fused_add_native_layer_norm_native_layer_norm_backward_8)
        /*0008*/ 	.word	0x00000018


	//----- nvinfo : EIATTR_MIN_STACK_SIZE
	.align		4
.L_2:
        /*000c*/ 	.byte	0x04, 0x12
        /*000e*/ 	.short	(.L_4 - .L_3)
	.align		4
.L_3:
        /*0010*/ 	.word	index@(triton_per_fused_add_native_layer_norm_native_layer_norm_backward_8)
        /*0014*/ 	.word	0x00000000


	//----- nvinfo : EIATTR_FRAME_SIZE
	.align		4
.L_4:
        /*0018*/ 	.byte	0x04, 0x11
        /*001a*/ 	.short	(.L_6 - .L_5)
	.align		4
.L_5:
        /*001c*/ 	.word	index@(triton_per_fused_add_native_layer_norm_native_layer_norm_backward_8)
        /*0020*/ 	.word	0x00000000


	//----- nvinfo : EIATTR_MIN_STACK_SIZE
	.align		4
.L_6:
        /*0024*/ 	.byte	0x04, 0x12
        /*0026*/ 	.short	(.L_8 - .L_7)
	.align		4
.L_7:
        /*0028*/ 	.word	index@(triton_per_fused_add_native_layer_norm_native_layer_norm_backward_8)
        /*002c*/ 	.word	0x00000000
.L_8:


//--------------------- .nv.info.triton_per_fused_add_native_layer_norm_native_layer_norm_backward_8 --------------------------
	.section	.nv.info.triton_per_fused_add_native_layer_norm_native_layer_norm_backward_8,"",@"SHT_CUDA_INFO"
	.sectionflags	@""
	.align	4


	//----- nvinfo : EIATTR_CUDA_API_VERSION
	.align		4
        /*0000*/ 	.byte	0x04, 0x37
        /*0002*/ 	.short	(.L_10 - .L_9)
.L_9:
        /*0004*/ 	.word	0x0000007c


	//----- nvinfo : EIATTR_KPARAM_INFO
	.align		4
.L_10:
        /*0008*/ 	.byte	0x04, 0x17
        /*000a*/ 	.short	(.L_12 - .L_11)
.L_11:
        /*000c*/ 	.word	0x00000000
        /*0010*/ 	.short	0x0008
        /*0012*/ 	.short	0x003c
        /*0014*/ 	.byte	0x00, 0xf0, 0x11, 0x00


	//----- nvinfo : EIATTR_KPARAM_INFO
	.align		4
.L_12:
        /*0018*/ 	.byte	0x04, 0x17
        /*001a*/ 	.short	(.L_14 - .L_13)
.L_13:
        /*001c*/ 	.word	0x00000000
        /*0020*/ 	.short	0x0007
        /*0022*/ 	.short	0x0038
        /*0024*/ 	.byte	0x00, 0xf0, 0x11, 0x00


	//----- nvinfo : EIATTR_KPARAM_INFO
	.align		4
.L_14:
        /*0028*/ 	.byte	0x04, 0x17
        /*002a*/ 	.short	(.L_16 - .L_15)
.L_15:
        /*002c*/ 	.word	0x00000000
        /*0030*/ 	.short	0x0006
        /*0032*/ 	.short	0x0030
        /*0034*/ 	.byte	0x00, 0xf4, 0x21, 0x00


	//----- nvinfo : EIATTR_KPARAM_INFO
	.align		4
.L_16:
        /*0038*/ 	.byte	0x04, 0x17
        /*003a*/ 	.short	(.L_18 - .L_17)
.L_17:
        /*003c*/ 	.word	0x00000000
        /*0040*/ 	.short	0x0005
        /*0042*/ 	.short	0x0028
        /*0044*/ 	.byte	0x00, 0xf4, 0x21, 0x00


	//----- nvinfo : EIATTR_KPARAM_INFO
	.align		4
.L_18:
        /*0048*/ 	.byte	0x04, 0x17
        /*004a*/ 	.short	(.L_20 - .L_19)
.L_19:
        /*004c*/ 	.word	0x00000000
        /*0050*/ 	.short	0x0004
        /*0052*/ 	.short	0x0020
        /*0054*/ 	.byte	0x00, 0xf4, 0x21, 0x00


	//----- nvinfo : EIATTR_KPARAM_INFO
	.align		4
.L_20:
        /*0058*/ 	.byte	0x04, 0x17
        /*005a*/ 	.short	(.L_22 - .L_21)
.L_21:
        /*005c*/ 	.word	0x00000000
        /*0060*/ 	.short	0x0003
        /*0062*/ 	.short	0x0018
        /*0064*/ 	.byte	0x00, 0xf4, 0x21, 0x00


	//----- nvinfo : EIATTR_KPARAM_INFO
	.align		4
.L_22:
        /*0068*/ 	.byte	0x04, 0x17
        /*006a*/ 	.short	(.L_24 - .L_23)
.L_23:
        /*006c*/ 	.word	0x00000000
        /*0070*/ 	.short	0x0002
        /*0072*/ 	.short	0x0010
        /*0074*/ 	.byte	0x00, 0xf4, 0x21, 0x00


	//----- nvinfo : EIATTR_KPARAM_INFO
	.align		4
.L_24:
        /*0078*/ 	.byte	0x04, 0x17
        /*007a*/ 	.short	(.L_26 - .L_25)
.L_25:
        /*007c*/ 	.word	0x00000000
        /*0080*/ 	.short	0x0001
        /*0082*/ 	.short	0x0008
        /*0084*/ 	.byte	0x00, 0xf4, 0x21, 0x00


	//----- nvinfo : EIATTR_KPARAM_INFO
	.align		4
.L_26:
        /*0088*/ 	.byte	0x04, 0x17
        /*008a*/ 	.short	(.L_28 - .L_27)
.L_27:
        /*008c*/ 	.word	0x00000000
        /*0090*/ 	.short	0x0000
        /*0092*/ 	.short	0x0000
        /*0094*/ 	.byte	0x00, 0xf4, 0x21, 0x00


	//----- nvinfo : EIATTR_SPARSE_MMA_MASK
	.align		4
.L_28:
        /*0098*/ 	.byte	0x03, 0x50
        /*009a*/ 	.short	0x0000


	//----- nvinfo : EIATTR_MAXREG_COUNT
	.align		4
        /*009c*/ 	.byte	0x03, 0x1b
        /*009e*/ 	.short	0x00ff


	//----- nvinfo : EIATTR_COOP_GROUP_MASK_REGIDS
	.align		4
        /*00a0*/ 	.byte	0x04, 0x29
        /*00a2*/ 	.short	(.L_30 - .L_29)


	//   ....[0]....
.L_29:
        /*00a4*/ 	.word	0xffffffff


	//   ....[1]....
        /*00a8*/ 	.word	0xffffffff


	//   ....[2]....
        /*00ac*/ 	.word	0xffffffff


	//   ....[3]....
        /*00b0*/ 	.word	0xffffffff


	//   ....[4]....
        /*00b4*/ 	.word	0xffffffff


	//   ....[5]....
        /*00b8*/ 	.word	0xffffffff


	//   ....[6]....
        /*00bc*/ 	.word	0xffffffff


	//   ....[7]....
        /*00c0*/ 	.word	0xffffffff


	//   ....[8]....
        /*00c4*/ 	.word	0xffffffff


	//   ....[9]....
        /*00c8*/ 	.word	0xffffffff


	//   ....[10]....
        /*00cc*/ 	.word	0xffffffff


	//   ....[11]....
        /*00d0*/ 	.word	0xffffffff


	//----- nvinfo : EIATTR_COOP_GROUP_INSTR_OFFSETS
	.align		4
.L_30:
        /*00d4*/ 	.byte	0x04, 0x28
        /*00d6*/ 	.short	(.L_32 - .L_31)


	//   ....[0]....
.L_31:
        /*00d8*/ 	.word	0x00000220


	//   ....[1]....
        /*00dc*/ 	.word	0x00000240


	//   ....[2]....
        /*00e0*/ 	.word	0x00000260


	//   ....[3]....
        /*00e4*/ 	.word	0x00000290


	//   ....[4]....
        /*00e8*/ 	.word	0x000002c0


	//   ....[5]....
        /*00ec*/ 	.word	0x000003b0


	//   ....[6]....
        /*00f0*/ 	.word	0x00000450


	//   ....[7]....
        /*00f4*/ 	.word	0x00000470


	//   ....[8]....
        /*00f8*/ 	.word	0x00000490


	//   ....[9]....
        /*00fc*/ 	.word	0x000004b0


	//   ....[10]....
        /*0100*/ 	.word	0x000004d0


	//   ....[11]....
        /*0104*/ 	.word	0x00000550


	//----- nvinfo : EIATTR_EXIT_INSTR_OFFSETS
	.align		4
.L_32:
        /*0108*/ 	.byte	0x04, 0x1c
        /*010a*/ 	.short	(.L_34 - .L_33)


	//   ....[0]....
.L_33:
        /*010c*/ 	.word	0x00000670


	//   ....[1]....
        /*0110*/ 	.word	0x000006a0


	//----- nvinfo : EIATTR_REQNTID
	.align		4
.L_34:
        /*0114*/ 	.byte	0x04, 0x10
        /*0116*/ 	.short	(.L_36 - .L_35)
.L_35:
        /*0118*/ 	.word	0x00000040
        /*011c*/ 	.word	0x00000001
        /*0120*/ 	.word	0x00000001


	//----- nvinfo : EIATTR_CBANK_PARAM_SIZE
	.align		4
.L_36:
        /*0124*/ 	.byte	0x03, 0x19
        /*0126*/ 	.short	0x0040


	//----- nvinfo : EIATTR_PARAM_CBANK
	.align		4
        /*0128*/ 	.byte	0x04, 0x0a
        /*012a*/ 	.short	(.L_38 - .L_37)
	.align		4
.L_37:
        /*012c*/ 	.word	index@(.nv.constant0.triton_per_fused_add_native_layer_norm_native_layer_norm_backward_8)
        /*0130*/ 	.short	0x0210
        /*0132*/ 	.short	0x0040


	//----- nvinfo : EIATTR_SW_WAR
	.align		4
.L_38:
        /*0134*/ 	.byte	0x04, 0x36
        /*0136*/ 	.short	(.L_40 - .L_39)
.L_39:
        /*0138*/ 	.word	0x00000008
.L_40:


//--------------------- .nv.callgraph             --------------------------
	.section	.nv.callgraph,"",@"SHT_CUDA_CALLGRAPH"
	.align	4
	.sectionentsize	8
	.align		4
        /*0000*/ 	.word	0x00000000
	.align		4
        /*0004*/ 	.word	0xffffffff
	.align		4
        /*0008*/ 	.word	0x00000000
	.align		4
        /*000c*/ 	.word	0xfffffffe
	.align		4
        /*0010*/ 	.word	0x00000000
	.align		4
        /*0014*/ 	.word	0xfffffffd
	.align		4
        /*0018*/ 	.word	0x00000000
	.align		4
        /*001c*/ 	.word	0xfffffffc


//--------------------- .nv.constant4             --------------------------
	.section	.nv.constant4,"a",@progbits
	.align	8
	.align		8
.nv.constant4:
        /*0000*/ 	.dword	_$_str


//--------------------- .text.triton_per_fused_add_native_layer_norm_native_layer_norm_backward_8 --------------------------
	.section	.text.triton_per_fused_add_native_layer_norm_native_layer_norm_backward_8,"ax",@progbits
	.sectionflags	@"SHF_BARRIERS=1"
	.align	128
        .global         triton_per_fused_add_native_layer_norm_native_layer_norm_backward_8
        .type           triton_per_fused_add_native_layer_norm_native_layer_norm_backward_8,@function
        .size           triton_per_fused_add_native_layer_norm_native_layer_norm_backward_8,(.L_x_1 - triton_per_fused_add_native_layer_norm_native_layer_norm_backward_8)
        .other          triton_per_fused_add_native_layer_norm_native_layer_norm_backward_8,@"STO_CUDA_ENTRY STV_DEFAULT"
triton_per_fused_add_native_layer_norm_native_layer_norm_backward_8:
.text.triton_per_fused_add_native_layer_norm_native_layer_norm_backward_8:
[----:B------:R-:W0:Y:S02]  /*0000*/  LDC R1, c[0x0][0x28] ;  /* 0x00000a00ff017b82 */ /* 0x000e240000000800 */
[----:B------:R-:W1:Y:S01]  /*0010*/  S2R R15, SR_TID.X ;  /* 0x00000000000f7919 */ /* 0x000e620000002100 */
[----:B------:R-:W2:Y:S01]  /*0020*/  LDC.64 R2, c[0x0][0x210] ;  /* 0x00008400ff027b82 */ /* 0x000ea20000000a00 */
[----:B------:R-:W-:Y:S01]  /*0030*/  CS2R R8, SRZ ;  /* 0x0000000000087805 */ /* 0x000fe2000001ff00 */
[----:B------:R-:W-:Y:S01]  /*0040*/  ULDC.64 UR6, c[0x0][0x208] ;  /* 0x0000820000067ab9 */ /* 0x000fe20000000a00 */
[----:B------:R-:W3:Y:S01]  /*0050*/  S2R R0, SR_CTAID.X ;  /* 0x0000000000007919 */ /* 0x000ee20000002500 */
[----:B------:R-:W-:-:S04]  /*0060*/  CS2R R10, SRZ ;  /* 0x00000000000a7805 */ /* 0x000fc8000001ff00 */
[----:B------:R-:W4:Y:S08]  /*0070*/  LDC.64 R16, c[0x0][0x218] ;  /* 0x00008600ff107b82 */ /* 0x000f300000000a00 */
[----:B------:R-:W5:Y:S01]  /*0080*/  LDC.64 R18, c[0x0][0x220] ;  /* 0x00008800ff127b82 */ /* 0x000f620000000a00 */
[----:B-1----:R-:W-:-:S04]  /*0090*/  SHF.L.U32 R7, R15, 0x1, RZ ;  /* 0x000000010f077819 */ /* 0x002fc800000006ff */
[----:B------:R-:W-:Y:S02]  /*00a0*/  LOP3.LUT R7, R7, 0x7e, RZ, 0xc0, !PT ;  /* 0x0000007e07077812 */ /* 0x000fe400078ec0ff */
[C---:B---3--:R-:W-:Y:S02]  /*00b0*/  ISETP.GE.AND P1, PT, R0.reuse, 0x10, PT ;  /* 0x000000100000780c */ /* 0x048fe40003f26270 */
[----:B------:R-:W-:Y:S01]  /*00c0*/  LEA R4, R0, R7, 0x7 ;  /* 0x0000000700047211 */ /* 0x000fe200078e38ff */
[----:B-----5:R-:W-:-:S04]  /*00d0*/  IMAD.WIDE.U32 R18, R7, 0x4, R18 ;  /* 0x0000000407127825 */ /* 0x020fc800078e0012 */
[C---:B--2---:R-:W-:Y:S01]  /*00e0*/  IMAD.WIDE R2, R4.reuse, 0x4, R2 ;  /* 0x0000000404027825 */ /* 0x044fe200078e0202 */
[----:B------:R-:W2:Y:S03]  /*00f0*/  LDG.E.EL.64 R12, desc[UR6][R18.64] ;  /* 0x00000006120c7981 */ /* 0x000ea6000c2e1b00 */
[----:B----4-:R-:W-:Y:S02]  /*0100*/  IMAD.WIDE R16, R4, 0x4, R16 ;  /* 0x0000000404107825 */ /* 0x010fe400078e0210 */
[----:B------:R-:W3:Y:S04]  /*0110*/  @!P1 LDG.E.64 R8, desc[UR6][R2.64] ;  /* 0x0000000602089981 */ /* 0x000ee8000c1e1b00 */
[----:B------:R-:W4:Y:S01]  /*0120*/  @!P1 LDG.E.64 R10, desc[UR6][R16.64] ;  /* 0x00000006100a9981 */ /* 0x000f22000c1e1b00 */
[----:B------:R-:W1:Y:S01]  /*0130*/  S2UR UR5, SR_CgaCtaId ;  /* 0x00000000000579c3 */ /* 0x000e620000008800 */
[C---:B------:R-:W-:Y:S01]  /*0140*/  LOP3.LUT P2, RZ, R15.reuse, 0x1f, RZ, 0xc0, !PT ;  /* 0x0000001f0fff7812 */ /* 0x040fe2000784c0ff */
[----:B------:R-:W-:Y:S01]  /*0150*/  UMOV UR4, 0x400 ;  /* 0x0000040000047882 */ /* 0x000fe20000000000 */
[----:B------:R-:W-:Y:S01]  /*0160*/  ISETP.GE.AND P3, PT, R15, 0x2, PT ;  /* 0x000000020f00780c */ /* 0x000fe20003f66270 */
[----:B-1----:R-:W-:Y:S01]  /*0170*/  UPRMT UR4, UR5, 0x654, UR4 ;  /* 0x0000065405047896 */ /* 0x002fe20008000004 */
[----:B---3--:R-:W-:-:S02]  /*0180*/  SEL R14, R9, RZ, !P1 ;  /* 0x000000ff090e7207 */ /* 0x008fc40004800000 */
[----:B------:R-:W-:Y:S02]  /*0190*/  SEL R9, R8, RZ, !P1 ;  /* 0x000000ff08097207 */ /* 0x000fe40004800000 */
[----:B----4-:R-:W-:Y:S01]  /*01a0*/  SEL R8, R11, RZ, !P1 ;  /* 0x000000ff0b087207 */ /* 0x010fe20004800000 */
[----:B--2---:R-:W-:Y:S01]  /*01b0*/  FADD R13, R14, R13 ;  /* 0x0000000d0e0d7221 */ /* 0x004fe20000000000 */
[----:B------:R-:W-:Y:S01]  /*01c0*/  SEL R10, R10, RZ, !P1 ;  /* 0x000000ff0a0a7207 */ /* 0x000fe20004800000 */
[----:B------:R-:W-:Y:S02]  /*01d0*/  FADD R9, R9, R12 ;  /* 0x0000000c09097221 */ /* 0x000fe40000000000 */
[----:B------:R-:W-:Y:S02]  /*01e0*/  FADD R12, R8, R13 ;  /* 0x0000000d080c7221 */ /* 0x000fe40000000000 */
[----:B------:R-:W-:-:S04]  /*01f0*/  FADD R13, R10, R9 ;  /* 0x000000090a0d7221 */ /* 0x000fc80000000000 */
[----:B------:R-:W-:-:S05]  /*0200*/  FADD R8, R12, R13 ;  /* 0x0000000d0c087221 */ /* 0x000fca0000000000 */
[----:B------:R-:W-:-:S05]  /*0210*/  FSEL R8, R8, RZ, !P1 ;  /* 0x000000ff08087208 */ /* 0x000fca0004800000 */
[----:B------:R-:W1:Y:S02]  /*0220*/  SHFL.BFLY PT, R9, R8, 0x10, 0x1f ;  /* 0x0e001f0008097f89 */ /* 0x000e6400000e0000 */
[----:B-1----:R-:W-:-:S05]  /*0230*/  FADD R14, R8, R9 ;  /* 0x00000009080e7221 */ /* 0x002fca0000000000 */
[----:B------:R-:W1:Y:S02]  /*0240*/  SHFL.BFLY PT, R9, R14, 0x8, 0x1f ;  /* 0x0d001f000e097f89 */ /* 0x000e6400000e0000 */
[----:B-1----:R-:W-:-:S05]  /*0250*/  FADD R16, R14, R9 ;  /* 0x000000090e107221 */ /* 0x002fca0000000000 */
[----:B------:R-:W1:Y:S02]  /*0260*/  SHFL.BFLY PT, R9, R16, 0x4, 0x1f ;  /* 0x0c801f0010097f89 */ /* 0x000e6400000e0000 */
[----:B-1----:R-:W-:Y:S02]  /*0270*/  FADD R17, R16, R9 ;  /* 0x0000000910117221 */ /* 0x002fe40000000000 */
[----:B------:R-:W1:Y:S03]  /*0280*/  LDC.64 R8, c[0x0][0x230] ;  /* 0x00008c00ff087b82 */ /* 0x000e660000000a00 */
[----:B------:R-:W2:Y:S02]  /*0290*/  SHFL.BFLY PT, R10, R17, 0x2, 0x1f ;  /* 0x0c401f00110a7f89 */ /* 0x000ea400000e0000 */
[----:B--2---:R-:W-:-:S03]  /*02a0*/  FADD R18, R17, R10 ;  /* 0x0000000a11127221 */ /* 0x004fc60000000000 */
[----:B------:R-:W2:Y:S02]  /*02b0*/  LDC.64 R10, c[0x0][0x228] ;  /* 0x00008a00ff0a7b82 */ /* 0x000ea40000000a00 */
[----:B------:R-:W3:Y:S01]  /*02c0*/  SHFL.BFLY PT, R19, R18, 0x1, 0x1f ;  /* 0x0c201f0012137f89 */ /* 0x000ee200000e0000 */
[----:B------:R-:W-:-:S04]  /*02d0*/  SHF.R.U32.HI R14, RZ, 0x3, R15 ;  /* 0x00000003ff0e7819 */ /* 0x000fc8000001160f */
[----:B------:R-:W-:Y:S01]  /*02e0*/  LOP3.LUT R14, R14, 0x4, RZ, 0xc0, !PT ;  /* 0x000000040e0e7812 */ /* 0x000fe200078ec0ff */
[----:B--2---:R-:W-:-:S04]  /*02f0*/  IMAD.WIDE.U32 R16, R7, 0x4, R10 ;  /* 0x0000000407107825 */ /* 0x004fc800078e000a */
[----:B---3--:R-:W-:Y:S01]  /*0300*/  FADD R21, R18, R19 ;  /* 0x0000001312157221 */ /* 0x008fe20000000000 */
[----:B-1----:R-:W-:Y:S02]  /*0310*/  IMAD.WIDE.U32 R10, R7, 0x4, R8 ;  /* 0x00000004070a7825 */ /* 0x002fe400078e0008 */
[----:B------:R1:W2:Y:S04]  /*0320*/  LDG.E.EL.64 R8, desc[UR6][R16.64] ;  /* 0x0000000610087981 */ /* 0x0002a8000c2e1b00 */
[----:B------:R-:W-:Y:S04]  /*0330*/  @!P2 STS [R14+UR4], R21 ;  /* 0x000000150e00a988 */ /* 0x000fe80008000804 */
[----:B------:R-:W2:Y:S01]  /*0340*/  LDG.E.EL.64 R10, desc[UR6][R10.64] ;  /* 0x000000060a0a7981 */ /* 0x000ea2000c2e1b00 */
[C---:B------:R-:W-:Y:S01]  /*0350*/  LEA R7, R15.reuse, UR4, 0x2 ;  /* 0x000000040f077c11 */ /* 0x040fe2000f8e10ff */
[----:B------:R-:W-:Y:S06]  /*0360*/  BAR.SYNC.DEFER_BLOCKING 0x0 ;  /* 0x0000000000007b1d */ /* 0x000fec0000010000 */
[----:B------:R-:W3:Y:S01]  /*0370*/  @!P3 LDS R6, [R7] ;  /* 0x000000000706b984 */ /* 0x000ee20000000800 */
[----:B------:R-:W-:-:S04]  /*0380*/  LOP3.LUT R18, R15, 0x1, RZ, 0xc0, !PT ;  /* 0x000000010f127812 */ /* 0x000fc800078ec0ff */
[----:B------:R-:W-:-:S04]  /*0390*/  ISETP.NE.U32.AND P0, PT, R18, 0x1, PT ;  /* 0x000000011200780c */ /* 0x000fc80003f05070 */
[----:B------:R-:W-:Y:S01]  /*03a0*/  ISETP.LT.AND P0, PT, R15, 0x2, P0 ;  /* 0x000000020f00780c */ /* 0x000fe20000701270 */
[----:B---3--:R-:W3:Y:S02]  /*03b0*/  SHFL.BFLY PT, R19, R6, 0x1, 0x1f ;  /* 0x0c201f0006137f89 */ /* 0x008ee400000e0000 */
[----:B---3--:R-:W-:-:S10]  /*03c0*/  FADD R18, R6, R19 ;  /* 0x0000001306127221 */ /* 0x008fd40000000000 */
[----:B------:R-:W-:Y:S01]  /*03d0*/  @P0 STS [R7], R18 ;  /* 0x0000001207000388 */ /* 0x000fe20000000800 */
[----:B------:R-:W-:Y:S06]  /*03e0*/  BAR.SYNC.DEFER_BLOCKING 0x0 ;  /* 0x0000000000007b1d */ /* 0x000fec0000010000 */
[----:B-1----:R-:W1:Y:S02]  /*03f0*/  LDS R17, [UR4] ;  /* 0x00000004ff117984 */ /* 0x002e640008000800 */
[C---:B-1----:R-:W-:Y:S01]  /*0400*/  FFMA R12, R17.reuse, -0.0078125, R12 ;  /* 0xbc000000110c7823 */ /* 0x042fe2000000000c */
[----:B------:R-:W-:-:S03]  /*0410*/  FFMA R13, R17, -0.0078125, R13 ;  /* 0xbc000000110d7823 */ /* 0x000fc6000000000d */
[----:B------:R-:W-:-:S04]  /*0420*/  FMUL R16, R12, R12 ;  /* 0x0000000c0c107220 */ /* 0x000fc80000400000 */
[----:B------:R-:W-:-:S05]  /*0430*/  FFMA R16, R13, R13, R16 ;  /* 0x0000000d0d107223 */ /* 0x000fca0000000010 */
[----:B------:R-:W-:-:S05]  /*0440*/  FSEL R16, R16, RZ, !P1 ;  /* 0x000000ff10107208 */ /* 0x000fca0004800000 */
[----:B------:R-:W1:Y:S02]  /*0450*/  SHFL.BFLY PT, R17, R16, 0x10, 0x1f ;  /* 0x0e001f0010117f89 */ /* 0x000e6400000e0000 */
[----:B-1----:R-:W-:-:S05]  /*0460*/  FADD R17, R16, R17 ;  /* 0x0000001110117221 */ /* 0x002fca0000000000 */
[----:B------:R-:W1:Y:S02]  /*0470*/  SHFL.BFLY PT, R6, R17, 0x8, 0x1f ;  /* 0x0d001f0011067f89 */ /* 0x000e6400000e0000 */
[----:B-1----:R-:W-:-:S05]  /*0480*/  FADD R6, R17, R6 ;  /* 0x0000000611067221 */ /* 0x002fca0000000000 */
[----:B------:R-:W1:Y:S02]  /*0490*/  SHFL.BFLY PT, R19, R6, 0x4, 0x1f ;  /* 0x0c801f0006137f89 */ /* 0x000e6400000e0000 */
[----:B-1----:R-:W-:-:S05]  /*04a0*/  FADD R19, R6, R19 ;  /* 0x0000001306137221 */ /* 0x002fca0000000000 */
[----:B------:R-:W1:Y:S02]  /*04b0*/  SHFL.BFLY PT, R18, R19, 0x2, 0x1f ;  /* 0x0c401f0013127f89 */ /* 0x000e6400000e0000 */
[----:B-1----:R-:W-:-:S05]  /*04c0*/  FADD R18, R19, R18 ;  /* 0x0000001213127221 */ /* 0x002fca0000000000 */
[----:B------:R-:W1:Y:S02]  /*04d0*/  SHFL.BFLY PT, R21, R18, 0x1, 0x1f ;  /* 0x0c201f0012157f89 */ /* 0x000e6400000e0000 */
[----:B-1----:R-:W-:Y:S01]  /*04e0*/  FADD R21, R18, R21 ;  /* 0x0000001512157221 */ /* 0x002fe20000000000 */
[----:B------:R-:W-:Y:S01]  /*04f0*/  BAR.SYNC.DEFER_BLOCKING 0x0 ;  /* 0x0000000000007b1d */ /* 0x000fe20000010000 */
[----:B------:R-:W-:-:S07]  /*0500*/  HFMA2.MMA R17, -RZ, RZ, 1, 0 ;  /* 0x3c000000ff117435 */ /* 0x000fce00000001ff */
[----:B------:R-:W1:Y:S01]  /*0510*/  LDC.64 R18, c[0x0][0x240] ;  /* 0x00009000ff127b82 */ /* 0x000e620000000a00 */
[----:B------:R-:W-:Y:S07]  /*0520*/  @!P2 STS [R14+UR4], R21 ;  /* 0x000000150e00a988 */ /* 0x000fee0008000804 */
[----:B------:R-:W-:Y:S06]  /*0530*/  BAR.SYNC.DEFER_BLOCKING 0x0 ;  /* 0x0000000000007b1d */ /* 0x000fec0000010000 */
[----:B------:R-:W3:Y:S04]  /*0540*/  @!P3 LDS R5, [R7] ;  /* 0x000000000705b984 */ /* 0x000ee80000000800 */
[----:B---3--:R-:W3:Y:S02]  /*0550*/  SHFL.BFLY PT, R16, R5, 0x1, 0x1f ;  /* 0x0c201f0005107f89 */ /* 0x008ee400000e0000 */
[----:B---3--:R-:W-:-:S05]  /*0560*/  FADD R6, R5, R16 ;  /* 0x0000001005067221 */ /* 0x008fca0000000000 */
[----:B------:R1:W-:Y:S01]  /*0570*/  @P0 STS [R7], R6 ;  /* 0x0000000607000388 */ /* 0x0003e20000000800 */
[----:B------:R-:W-:Y:S06]  /*0580*/  BAR.SYNC.DEFER_BLOCKING 0x0 ;  /* 0x0000000000007b1d */ /* 0x000fec0000010000 */
[----:B------:R-:W3:Y:S01]  /*0590*/  LDS R16, [UR4] ;  /* 0x00000004ff107984 */ /* 0x000ee20008000800 */
[----:B------:R-:W-:-:S04]  /*05a0*/  LOP3.LUT P0, RZ, R15, 0x3f, RZ, 0xc0, !PT ;  /* 0x0000003f0fff7812 */ /* 0x000fc8000780c0ff */
[C---:B------:R-:W-:Y:S01]  /*05b0*/  ISETP.LT.AND P0, PT, R0.reuse, 0x10, !P0 ;  /* 0x000000100000780c */ /* 0x040fe20004701270 */
[----:B-1----:R-:W-:-:S04]  /*05c0*/  IMAD.WIDE R6, R0, 0x4, R18 ;  /* 0x0000000400067825 */ /* 0x002fc800078e0212 */
[----:B---3--:R-:W-:Y:S02]  /*05d0*/  FFMA R20, R16, R17, 9.9999997473787516356e-06 ;  /* 0x3727c5ac10147423 */ /* 0x008fe40000000011 */
[----:B------:R-:W1:Y:S04]  /*05e0*/  LDC.64 R16, c[0x0][0x238] ;  /* 0x00008e00ff107b82 */ /* 0x000e680000000a00 */
[----:B------:R-:W3:Y:S02]  /*05f0*/  MUFU.RSQ R20, R20 ;  /* 0x0000001400147308 */ /* 0x000ee40000001400 */
[-C--:B---3--:R-:W-:Y:S01]  /*0600*/  FMUL R14, R13, R20.reuse ;  /* 0x000000140d0e7220 */ /* 0x088fe20000400000 */
[----:B------:R-:W-:-:S03]  /*0610*/  FMUL R15, R12, R20 ;  /* 0x000000140c0f7220 */ /* 0x000fc60000400000 */
[----:B--2---:R-:W-:Y:S01]  /*0620*/  FFMA R8, R8, R14, R10 ;  /* 0x0000000e08087223 */ /* 0x004fe2000000000a */
[----:B------:R-:W-:Y:S01]  /*0630*/  FFMA R9, R9, R15, R11 ;  /* 0x0000000f09097223 */ /* 0x000fe2000000000b */
[----:B-1----:R-:W-:Y:S01]  /*0640*/  IMAD.WIDE R4, R4, 0x4, R16 ;  /* 0x0000000404047825 */ /* 0x002fe200078e0210 */
[----:B------:R1:W-:Y:S04]  /*0650*/  @!P1 STG.E.64 desc[UR6][R2.64], R14 ;  /* 0x0000000e02009986 */ /* 0x0003e8000c101b06 */
[----:B------:R1:W-:Y:S01]  /*0660*/  @!P1 STG.E.64 desc[UR6][R4.64], R8 ;  /* 0x0000000804009986 */ /* 0x0003e2000c101b06 */
[----:B------:R-:W-:Y:S05]  /*0670*/  @!P0 EXIT ;  /* 0x000000000000894d */ /* 0x000fea0003800000 */
[----:B-1----:R-:W-:-:S05]  /*0680*/  FMUL R3, R20, 0.0078125 ;  /* 0x3c00000014037820 */ /* 0x002fca0000400000 */
[----:B------:R-:W-:Y:S01]  /*0690*/  STG.E desc[UR6][R6.64], R3 ;  /* 0x0000000306007986 */ /* 0x000fe2000c101906 */
[----:B------:R-:W-:Y:S05]  /*06a0*/  EXIT ;  /* 0x000000000000794d */ /* 0x000fea0003800000 */
.L_x_0:
[----:B------:R-:W-:-:S00]  /*06b0*/  BRA `(.L_x_0) ;  /* 0xfffffffc00fc7947 */ /* 0x000fc0000383ffff */
[----:B------:R-:W-:-:S00]  /*06c0*/  NOP ;  /* 0x0000000000007918 */ /* 0x000fc00000000000 */
        /* <DEDUP_REMOVED lines=11> */
.L_x_1:


//--------------------- .nv.global.init           --------------------------
	.section	.nv.global.init,"aw",@progbits
.nv.global.init:
	.type		_$_str,@object
	.size		_$_str,(.L_0 - _$_str)
_$_str:
        /*0000*/ 	.byte	0x5f, 0x5f, 0x43, 0x55, 0x44, 0x41, 0x5f, 0x46, 0x54, 0x5a, 0x00
.L_0:


//--------------------- .nv.shared.triton_per_fused_add_native_layer_norm_native_layer_norm_backward_8 --------------------------
	.section	.nv.shared.triton_per_fused_add_native_layer_norm_native_layer_norm_backward_8,"aw",@nobits
	.sectionflags	@""
	.align	16
	.zero		1024


//--------------------- .nv.constant0.triton_per_fused_add_native_layer_norm_native_layer_norm_backward_8 --------------------------
	.section	.nv.constant0.triton_per_fused_add_native_layer_norm_native_layer_norm_backward_8,"a",@progbits
	.sectionflags	@""
	.align	4
.nv.constant0.triton_per_fused_add_native_layer_norm_native_layer_norm_backward_8:
	.zero		592
